//
// Generated by NVIDIA NVVM Compiler
//
// Compiler Build ID: CL-36424714
// Cuda compilation tools, release 13.0, V13.0.88
// Based on NVVM 20.0.0
//

.version 9.0
.target sm_100
.address_size 64

	// .globl	_Z14tensor_add_gpuPfS_S_i

.visible .entry _Z14tensor_add_gpuPfS_S_i(
	.param .u64 .ptr .align 1 _Z14tensor_add_gpuPfS_S_i_param_0,
	.param .u64 .ptr .align 1 _Z14tensor_add_gpuPfS_S_i_param_1,
	.param .u64 .ptr .align 1 _Z14tensor_add_gpuPfS_S_i_param_2,
	.param .u32 _Z14tensor_add_gpuPfS_S_i_param_3
)
{
	.reg .b32 	%r<5>;
	.reg .b32 	%f<4>;
	.reg .b64 	%rd<11>;

	ld.param.u64 	%rd1, [_Z14tensor_add_gpuPfS_S_i_param_0];
	ld.param.u64 	%rd2, [_Z14tensor_add_gpuPfS_S_i_param_1];
	ld.param.u64 	%rd3, [_Z14tensor_add_gpuPfS_S_i_param_2];
	cvta.to.global.u64 	%rd4, %rd3;
	cvta.to.global.u64 	%rd5, %rd2;
	cvta.to.global.u64 	%rd6, %rd1;
	mov.u32 	%r1, %tid.x;
	mov.u32 	%r2, %ctaid.x;
	mov.u32 	%r3, %ntid.x;
	mad.lo.s32 	%r4, %r2, %r3, %r1;
	mul.wide.s32 	%rd7, %r4, 4;
	add.s64 	%rd8, %rd6, %rd7;
	ld.global.f32 	%f1, [%rd8];
	add.s64 	%rd9, %rd5, %rd7;
	ld.global.f32 	%f2, [%rd9];
	add.f32 	%f3, %f1, %f2;
	add.s64 	%rd10, %rd4, %rd7;
	st.global.f32 	[%rd10], %f3;
	ret;

}


// ===== COMPILED SASS (sm_100) =====

	.target	sm_100

	.elftype	@"ET_EXEC"


//--------------------- .note.nv.tkinfo           --------------------------
	.section	.note.nv.tkinfo,"",@"SHT_NOTE"
	.sectionflags	@"SHF_NOTE_NV_TKINFO"
	.tkinfo
        /*0018*/ 	.word	0x00000002
        /*0030*/ 	.string	""
        /*0030*/ 	.string	"ptxas"
        /*0030*/ 	.string	"Cuda compilation tools, release 13.0, V13.0.88"
        /*0030*/ 	.string	"Build cuda_13.0.r13.0/compiler.36424714_0"
        /*0030*/ 	.string	"-arch sm_100 -m 64 "



//--------------------- .note.nv.cuinfo           --------------------------
	.section	.note.nv.cuinfo,"",@"SHT_NOTE"
	.sectionflags	@"SHF_NOTE_NV_CUINFO"
        /*0018*/ 	.short	0x0002
        /*001a*/ 	.short	0x0064
        /*001c*/ 	.short	0x0082
	.zero		2


//--------------------- .nv.info                  --------------------------
	.section	.nv.info,"",@"SHT_CUDA_INFO"
	.align	4


	//----- nvinfo : EIATTR_REGCOUNT
	.align		4
        /*0000*/ 	.byte	0x04, 0x2f
        /*0002*/ 	.short	(.L_1 - .L_0)
	.align		4
.L_0:
        /*0004*/ 	.word	index@(_Z14tensor_add_gpuPfS_S_i)
        /*0008*/ 	.word	0x0000000c


	//----- nvinfo : EIATTR_FRAME_SIZE
	.align		4
.L_1:
        /*000c*/ 	.byte	0x04, 0x11
        /*000e*/ 	.short	(.L_3 - .L_2)
	.align		4
.L_2:
        /*0010*/ 	.word	index@(_Z14tensor_add_gpuPfS_S_i)
        /*0014*/ 	.word	0x00000000


	//----- nvinfo : EIATTR_MIN_STACK_SIZE
	.align		4
.L_3:
        /*0018*/ 	.byte	0x04, 0x12
        /*001a*/ 	.short	(.L_5 - .L_4)
	.align		4
.L_4:
        /*001c*/ 	.word	index@(_Z14tensor_add_gpuPfS_S_i)
        /*0020*/ 	.word	0x00000000
.L_5:


//--------------------- .nv.compat                --------------------------
	.section	.nv.compat,"",@"SHT_CUDA_COMPAT_INFO"
	.align	4
        /*0000*/ 	.byte	0x02, 0x09, 0x00, 0x00, 0x02, 0x02, 0x01, 0x00, 0x02, 0x05, 0x05, 0x00, 0x03, 0x07, 0x01, 0x01
        /*0010*/ 	.byte	0x02, 0x03, 0x00, 0x00, 0x02, 0x06, 0x01, 0x00, 0x04, 0x0b, 0x08, 0x00, 0x09, 0x00, 0x00, 0x00
        /*0020*/ 	.byte	0x00, 0x00, 0x00, 0x00


//--------------------- .nv.info._Z14tensor_add_gpuPfS_S_i --------------------------
	.section	.nv.info._Z14tensor_add_gpuPfS_S_i,"",@"SHT_CUDA_INFO"
	.sectionflags	@""
	.align	4


	//----- nvinfo : EIATTR_CUDA_API_VERSION
	.align		4
        /*0000*/ 	.byte	0x04, 0x37
        /*0002*/ 	.short	(.L_7 - .L_6)
.L_6:
        /*0004*/ 	.word	0x00000082


	//----- nvinfo : EIATTR_KPARAM_INFO
	.align		4
.L_7:
        /*0008*/ 	.byte	0x04, 0x17
        /*000a*/ 	.short	(.L_9 - .L_8)
.L_8:
        /*000c*/ 	.word	0x00000000
        /*0010*/ 	.short	0x0003
        /*0012*/ 	.short	0x0018
        /*0014*/ 	.byte	0x00, 0xf0, 0x11, 0x00


	//----- nvinfo : EIATTR_KPARAM_INFO
	.align		4
.L_9:
        /*0018*/ 	.byte	0x04, 0x17
        /*001a*/ 	.short	(.L_11 - .L_10)
.L_10:
        /*001c*/ 	.word	0x00000000
        /*0020*/ 	.short	0x0002
        /*0022*/ 	.short	0x0010
        /*0024*/ 	.byte	0x00, 0xf5, 0x21, 0x00


	//----- nvinfo : EIATTR_KPARAM_INFO
	.align		4
.L_11:
        /*0028*/ 	.byte	0x04, 0x17
        /*002a*/ 	.short	(.L_13 - .L_12)
.L_12:
        /*002c*/ 	.word	0x00000000
        /*0030*/ 	.short	0x0001
        /*0032*/ 	.short	0x0008
        /*0034*/ 	.byte	0x00, 0xf5, 0x21, 0x00


	//----- nvinfo : EIATTR_KPARAM_INFO
	.align		4
.L_13:
        /*0038*/ 	.byte	0x04, 0x17
        /*003a*/ 	.short	(.L_15 - .L_14)
.L_14:
        /*003c*/ 	.word	0x00000000
        /*0040*/ 	.short	0x0000
        /*0042*/ 	.short	0x0000
        /*0044*/ 	.byte	0x00, 0xf5, 0x21, 0x00


	//----- nvinfo : EIATTR_SPARSE_MMA_MASK
	.align		4
.L_15:
        /*0048*/ 	.byte	0x03, 0x50
        /*004a*/ 	.short	0x0000


	//----- nvinfo : EIATTR_MAXREG_COUNT
	.align		4
        /*004c*/ 	.byte	0x03, 0x1b
        /*004e*/ 	.short	0x00ff


	//----- nvinfo : EIATTR_MERCURY_ISA_VERSION
	.align		4
        /*0050*/ 	.byte	0x03, 0x5f
        /*0052*/ 	.short	0x0101


	//----- nvinfo : EIATTR_VRC_CTA_INIT_COUNT
	.align		4
        /*0054*/ 	.byte	0x02, 0x4a
	.zero		1
	.zero		1


	//----- nvinfo : EIATTR_EXIT_INSTR_OFFSETS
	.align		4
        /*0058*/ 	.byte	0x04, 0x1c
        /*005a*/ 	.short	(.L_17 - .L_16)


	//   ....[0]....
.L_16:
        /*005c*/ 	.word	0x00000100


	//----- nvinfo : EIATTR_CBANK_PARAM_SIZE
	.align		4
.L_17:
        /*0060*/ 	.byte	0x03, 0x19
        /*0062*/ 	.short	0x001c


	//----- nvinfo : EIATTR_PARAM_CBANK
	.align		4
        /*0064*/ 	.byte	0x04, 0x0a
        /*0066*/ 	.short	(.L_19 - .L_18)
	.align		4
.L_18:
        /*0068*/ 	.word	index@(.nv.constant0._Z14tensor_add_gpuPfS_S_i)
        /*006c*/ 	.short	0x0380
        /*006e*/ 	.short	0x001c


	//----- nvinfo : EIATTR_SW_WAR
	.align		4
.L_19:
        /*0070*/ 	.byte	0x04, 0x36
        /*0072*/ 	.short	(.L_21 - .L_20)
.L_20:
        /*0074*/ 	.word	0x00000008
.L_21:


//--------------------- .nv.callgraph             --------------------------
	.section	.nv.callgraph,"",@"SHT_CUDA_CALLGRAPH"
	.align	4
	.sectionentsize	8
	.align		4
        /*0000*/ 	.word	0x00000000
	.align		4
        /*0004*/ 	.word	0xffffffff
	.align		4
        /*0008*/ 	.word	0x00000000
	.align		4
        /*000c*/ 	.word	0xfffffffe
	.align		4
        /*0010*/ 	.word	0x00000000
	.align		4
        /*0014*/ 	.word	0xfffffffd
	.align		4
        /*0018*/ 	.word	0x00000000
	.align		4
        /*001c*/ 	.word	0xfffffffc


//--------------------- .text._Z14tensor_add_gpuPfS_S_i --------------------------
	.section	.text._Z14tensor_add_gpuPfS_S_i,"ax",@progbits
	.align	128
        .global         _Z14tensor_add_gpuPfS_S_i
        .type           _Z14tensor_add_gpuPfS_S_i,@function
        .size           _Z14tensor_add_gpuPfS_S_i,(.L_x_1 - _Z14tensor_add_gpuPfS_S_i)
        .other          _Z14tensor_add_gpuPfS_S_i,@"STO_CUDA_ENTRY STV_DEFAULT"
_Z14tensor_add_gpuPfS_S_i:
.text._Z14tensor_add_gpuPfS_S_i:
[----:B------:R-:W-:Y:S01]  /*0000*/  LDC R1, c[0x0][0x37c] ;  /* 0x0000df00ff017b82 */ /* 0x000fe20000000800 */
[----:B------:R-:W0:Y:S07]  /*0010*/  S2R R9, SR_TID.X ;  /* 0x0000000000097919 */ /* 0x000e2e0000002100 */
[----:B------:R-:W0:Y:S01]  /*0020*/  S2UR UR6, SR_CTAID.X ;  /* 0x00000000000679c3 */ /* 0x000e220000002500 */
[----:B------:R-:W1:Y:S07]  /*0030*/  LDCU.64 UR4, c[0x0][0x358] ;  /* 0x00006b00ff0477ac */ /* 0x000e6e0008000a00 */
[----:B------:R-:W0:Y:S08]  /*0040*/  LDC R0, c[0x0][0x360] ;  /* 0x0000d800ff007b82 */ /* 0x000e300000000800 */
[----:B------:R-:W2:Y:S08]  /*0050*/  LDC.64 R2, c[0x0][0x380] ;  /* 0x0000e000ff027b82 */ /* 0x000eb00000000a00 */
[----:B------:R-:W3:Y:S01]  /*0060*/  LDC.64 R4, c[0x0][0x388] ;  /* 0x0000e200ff047b82 */ /* 0x000ee20000000a00 */
[----:B0-----:R-:W-:-:S07]  /*0070*/  IMAD R9, R0, UR6, R9 ;  /* 0x0000000600097c24 */ /* 0x001fce000f8e0209 */
[----:B------:R-:W0:Y:S01]  /*0080*/  LDC.64 R6, c[0x0][0x390] ;  /* 0x0000e400ff067b82 */ /* 0x000e220000000a00 */
[----:B--2---:R-:W-:-:S06]  /*0090*/  IMAD.WIDE R2, R9, 0x4, R2 ;  /* 0x0000000409027825 */ /* 0x004fcc00078e0202 */
[----:B-1----:R-:W2:Y:S01]  /*00a0*/  LDG.E R2, desc[UR4][R2.64] ;  /* 0x0000000402027981 */ /* 0x002ea2000c1e1900 */
[----:B---3--:R-:W-:-:S06]  /*00b0*/  IMAD.WIDE R4, R9, 0x4, R4 ;  /* 0x0000000409047825 */ /* 0x008fcc00078e0204 */
[----:B------:R-:W2:Y:S01]  /*00c0*/  LDG.E R5, desc[UR4][R4.64] ;  /* 0x0000000404057981 */ /* 0x000ea2000c1e1900 */
[----:B0-----:R-:W-:-:S04]  /*00d0*/  IMAD.WIDE R6, R9, 0x4, R6 ;  /* 0x0000000409067825 */ /* 0x001fc800078e0206 */
[----:B--2---:R-:W-:-:S05]  /*00e0*/  FADD R9, R2, R5 ;  /* 0x0000000502097221 */ /* 0x004fca0000000000 */
[----:B------:R-:W-:Y:S01]  /*00f0*/  STG.E desc[UR4][R6.64], R9 ;  /* 0x0000000906007986 */ /* 0x000fe2000c101904 */
[----:B------:R-:W-:Y:S05]  /*0100*/  EXIT ;  /* 0x000000000000794d */ /* 0x000fea0003800000 */
.L_x_0:
[----:B------:R-:W-:-:S00]  /*0110*/  BRA `(.L_x_0) ;  /* 0xfffffffc00fc7947 */ /* 0x000fc0000383ffff */
[----:B------:R-:W-:-:S00]  /*0120*/  NOP ;  /* 0x0000000000007918 */ /* 0x000fc00000000000 */
        /* <DEDUP_REMOVED lines=13> */
.L_x_1:


//--------------------- .nv.shared.reserved.0     --------------------------
	.section	.nv.shared.reserved.0,"aw",@nobits
	.weak		__nv_reservedSMEM_offset_0_alias
	.size		__nv_reservedSMEM_offset_0_alias, 0, 64
	.other		__nv_reservedSMEM_offset_0_alias,@"STO_CUDA_RESERVED_SHARED STV_DEFAULT"
__nv_reservedSMEM_offset_0_alias:
	.zero		0
	.zero		64


//--------------------- .nv.constant0._Z14tensor_add_gpuPfS_S_i --------------------------
	.section	.nv.constant0._Z14tensor_add_gpuPfS_S_i,"a",@progbits
	.sectionflags	@""
	.align	4
.nv.constant0._Z14tensor_add_gpuPfS_S_i:
	.zero		924


//--------------------- SYMBOLS --------------------------

	.type		.nv.reservedSmem.offset0,@object
	.size		.nv.reservedSmem.offset0,0x4
